//
// Generated by NVIDIA NVVM Compiler
//
// Compiler Build ID: CL-36424714
// Cuda compilation tools, release 13.0, V13.0.88
// Based on NVVM 20.0.0
//

.version 9.0
.target sm_100
.address_size 64

	// .globl	map_offsets_f32

.visible .entry map_offsets_f32(
	.param .u64 .ptr .align 1 map_offsets_f32_param_0,
	.param .u64 .ptr .align 1 map_offsets_f32_param_1
)
{
	.reg .pred 	%p<5>;
	.reg .b32 	%r<26>;
	.reg .b32 	%f<2>;
	.reg .b64 	%rd<20>;

	ld.param.u64 	%rd5, [map_offsets_f32_param_0];
	ld.param.u64 	%rd6, [map_offsets_f32_param_1];
	cvta.to.global.u64 	%rd1, %rd5;
	cvta.to.global.u64 	%rd7, %rd6;
	mov.u32 	%r1, %ctaid.x;
	mov.u32 	%r7, %ntid.x;
	mov.u32 	%r2, %tid.x;
	mad.lo.s32 	%r3, %r1, %r7, %r2;
	mul.wide.u32 	%rd8, %r3, 8;
	add.s64 	%rd9, %rd7, %rd8;
	ld.global.u64 	%rd10, [%rd9];
	shl.b64 	%rd11, %rd10, 2;
	add.s64 	%rd12, %rd1, %rd11;
	ld.global.f32 	%f1, [%rd12];
	// begin inline asm
	mov.u32 %r5, %envreg2;
	// end inline asm
	cvt.u64.u32 	%rd13, %r5;
	// begin inline asm
	mov.u32 %r6, %envreg1;
	// end inline asm
	cvt.u64.u32 	%rd14, %r6;
	shl.b64 	%rd15, %rd14, 32;
	or.b64  	%rd2, %rd15, %rd13;
	setp.ne.s64 	%p1, %rd2, 0;
	@%p1 bra 	$L__BB0_2;
	// begin inline asm
	trap;
	// end inline asm
$L__BB0_2:
	barrier.sync 	0;
	mov.u32 	%r8, %tid.y;
	add.s32 	%r9, %r2, %r8;
	mov.u32 	%r10, %tid.z;
	or.b32  	%r11, %r9, %r10;
	setp.ne.s32 	%p2, %r11, 0;
	@%p2 bra 	$L__BB0_5;
	add.s64 	%rd16, %rd2, 4;
	mov.u32 	%r14, %nctaid.x;
	mov.u32 	%r15, %nctaid.y;
	mul.lo.s32 	%r16, %r14, %r15;
	mov.u32 	%r17, %nctaid.z;
	mul.lo.s32 	%r18, %r16, %r17;
	mov.u32 	%r19, %ctaid.y;
	add.s32 	%r20, %r1, %r19;
	mov.u32 	%r21, %ctaid.z;
	neg.s32 	%r22, %r21;
	setp.eq.s32 	%p3, %r20, %r22;
	sub.s32 	%r23, -2147483647, %r18;
	selp.b32 	%r13, %r23, 1, %p3;
	// begin inline asm
	atom.add.release.gpu.u32 %r12,[%rd16],%r13;
	// end inline asm
$L__BB0_4:
	// begin inline asm
	ld.acquire.gpu.u32 %r24,[%rd16];
	// end inline asm
	xor.b32  	%r25, %r24, %r12;
	setp.gt.s32 	%p4, %r25, -1;
	@%p4 bra 	$L__BB0_4;
$L__BB0_5:
	barrier.sync 	0;
	mul.wide.u32 	%rd18, %r3, 4;
	add.s64 	%rd19, %rd1, %rd18;
	st.global.f32 	[%rd19], %f1;
	ret;

}


// ===== COMPILED SASS (sm_100) =====

	.target	sm_100

	.elftype	@"ET_EXEC"


//--------------------- .note.nv.tkinfo           --------------------------
	.section	.note.nv.tkinfo,"",@"SHT_NOTE"
	.sectionflags	@"SHF_NOTE_NV_TKINFO"
	.tkinfo
        /*0018*/ 	.word	0x00000002
        /*0030*/ 	.string	""
        /*0030*/ 	.string	"ptxas"
        /*0030*/ 	.string	"Cuda compilation tools, release 13.0, V13.0.88"
        /*0030*/ 	.string	"Build cuda_13.0.r13.0/compiler.36424714_0"
        /*0030*/ 	.string	"-arch sm_100 -m 64 "



//--------------------- .note.nv.cuinfo           --------------------------
	.section	.note.nv.cuinfo,"",@"SHT_NOTE"
	.sectionflags	@"SHF_NOTE_NV_CUINFO"
        /*0018*/ 	.short	0x0002
        /*001a*/ 	.short	0x0064
        /*001c*/ 	.short	0x0082
	.zero		2


//--------------------- .nv.info                  --------------------------
	.section	.nv.info,"",@"SHT_CUDA_INFO"
	.align	4


	//----- nvinfo : EIATTR_REGCOUNT
	.align		4
        /*0000*/ 	.byte	0x04, 0x2f
        /*0002*/ 	.short	(.L_1 - .L_0)
	.align		4
.L_0:
        /*0004*/ 	.word	index@(map_offsets_f32)
        /*0008*/ 	.word	0x0000000e


	//----- nvinfo : EIATTR_FRAME_SIZE
	.align		4
.L_1:
        /*000c*/ 	.byte	0x04, 0x11
        /*000e*/ 	.short	(.L_3 - .L_2)
	.align		4
.L_2:
        /*0010*/ 	.word	index@(map_offsets_f32)
        /*0014*/ 	.word	0x00000000


	//----- nvinfo : EIATTR_MIN_STACK_SIZE
	.align		4
.L_3:
        /*0018*/ 	.byte	0x04, 0x12
        /*001a*/ 	.short	(.L_5 - .L_4)
	.align		4
.L_4:
        /*001c*/ 	.word	index@(map_offsets_f32)
        /*0020*/ 	.word	0x00000000
.L_5:


//--------------------- .nv.compat                --------------------------
	.section	.nv.compat,"",@"SHT_CUDA_COMPAT_INFO"
	.align	4
        /*0000*/ 	.byte	0x02, 0x09, 0x00, 0x00, 0x02, 0x02, 0x01, 0x00, 0x02, 0x05, 0x05, 0x00, 0x03, 0x07, 0x01, 0x01
        /*0010*/ 	.byte	0x02, 0x03, 0x00, 0x00, 0x02, 0x06, 0x01, 0x00, 0x04, 0x0b, 0x08, 0x00, 0x09, 0x00, 0x00, 0x00
        /*0020*/ 	.byte	0x00, 0x00, 0x00, 0x00


//--------------------- .nv.info.map_offsets_f32  --------------------------
	.section	.nv.info.map_offsets_f32,"",@"SHT_CUDA_INFO"
	.sectionflags	@""
	.align	4


	//----- nvinfo : EIATTR_CUDA_API_VERSION
	.align		4
        /*0000*/ 	.byte	0x04, 0x37
        /*0002*/ 	.short	(.L_7 - .L_6)
.L_6:
        /*0004*/ 	.word	0x00000082


	//----- nvinfo : EIATTR_KPARAM_INFO
	.align		4
.L_7:
        /*0008*/ 	.byte	0x04, 0x17
        /*000a*/ 	.short	(.L_9 - .L_8)
.L_8:
        /*000c*/ 	.word	0x00000000
        /*0010*/ 	.short	0x0001
        /*0012*/ 	.short	0x0008
        /*0014*/ 	.byte	0x00, 0xf5, 0x21, 0x00


	//----- nvinfo : EIATTR_KPARAM_INFO
	.align		4
.L_9:
        /*0018*/ 	.byte	0x04, 0x17
        /*001a*/ 	.short	(.L_11 - .L_10)
.L_10:
        /*001c*/ 	.word	0x00000000
        /*0020*/ 	.short	0x0000
        /*0022*/ 	.short	0x0000
        /*0024*/ 	.byte	0x00, 0xf5, 0x21, 0x00


	//----- nvinfo : EIATTR_SPARSE_MMA_MASK
	.align		4
.L_11:
        /*0028*/ 	.byte	0x03, 0x50
        /*002a*/ 	.short	0x0000


	//----- nvinfo : EIATTR_MAXREG_COUNT
	.align		4
        /*002c*/ 	.byte	0x03, 0x1b
        /*002e*/ 	.short	0x00ff


	//----- nvinfo : EIATTR_NUM_BARRIERS
	.align		4
        /*0030*/ 	.byte	0x02, 0x4c
        /*0032*/ 	.byte	0x01
	.zero		1


	//----- nvinfo : EIATTR_MERCURY_ISA_VERSION
	.align		4
        /*0034*/ 	.byte	0x03, 0x5f
        /*0036*/ 	.short	0x0101


	//----- nvinfo : EIATTR_INT_WARP_WIDE_INSTR_OFFSETS
	.align		4
        /*0038*/ 	.byte	0x04, 0x31
        /*003a*/ 	.short	(.L_13 - .L_12)


	//   ....[0]....
.L_12:
        /*003c*/ 	.word	0x00000280


	//   ....[1]....
        /*0040*/ 	.word	0x000003d0


	//----- nvinfo : EIATTR_COOP_GROUP_MASK_REGIDS
	.align		4
.L_13:
        /*0044*/ 	.byte	0x04, 0x29
        /*0046*/ 	.short	(.L_15 - .L_14)


	//   ....[0]....
.L_14:
        /*0048*/ 	.word	0xffffffff


	//   ....[1]....
        /*004c*/ 	.word	0xffffffff


	//----- nvinfo : EIATTR_COOP_GROUP_INSTR_OFFSETS
	.align		4
.L_15:
        /*0050*/ 	.byte	0x04, 0x28
        /*0052*/ 	.short	(.L_17 - .L_16)


	//   ....[0]....
.L_16:
        /*0054*/ 	.word	0x000001e0


	//   ....[1]....
        /*0058*/ 	.word	0x00000460


	//----- nvinfo : EIATTR_VRC_CTA_INIT_COUNT
	.align		4
.L_17:
        /*005c*/ 	.byte	0x02, 0x4a
	.zero		1
	.zero		1


	//----- nvinfo : EIATTR_EXIT_INSTR_OFFSETS
	.align		4
        /*0060*/ 	.byte	0x04, 0x1c
        /*0062*/ 	.short	(.L_19 - .L_18)


	//   ....[0]....
.L_18:
        /*0064*/ 	.word	0x00000480


	//----- nvinfo : EIATTR_CRS_STACK_SIZE
	.align		4
.L_19:
        /*0068*/ 	.byte	0x04, 0x1e
        /*006a*/ 	.short	(.L_21 - .L_20)
.L_20:
        /*006c*/ 	.word	0x00000000


	//----- nvinfo : EIATTR_CBANK_PARAM_SIZE
	.align		4
.L_21:
        /*0070*/ 	.byte	0x03, 0x19
        /*0072*/ 	.short	0x0010


	//----- nvinfo : EIATTR_PARAM_CBANK
	.align		4
        /*0074*/ 	.byte	0x04, 0x0a
        /*0076*/ 	.short	(.L_23 - .L_22)
	.align		4
.L_22:
        /*0078*/ 	.word	index@(.nv.constant0.map_offsets_f32)
        /*007c*/ 	.short	0x0380
        /*007e*/ 	.short	0x0010


	//----- nvinfo : EIATTR_SW_WAR
	.align		4
.L_23:
        /*0080*/ 	.byte	0x04, 0x36
        /*0082*/ 	.short	(.L_25 - .L_24)
.L_24:
        /*0084*/ 	.word	0x00000008
.L_25:


//--------------------- .nv.callgraph             --------------------------
	.section	.nv.callgraph,"",@"SHT_CUDA_CALLGRAPH"
	.align	4
	.sectionentsize	8
	.align		4
        /*0000*/ 	.word	0x00000000
	.align		4
        /*0004*/ 	.word	0xffffffff
	.align		4
        /*0008*/ 	.word	0x00000000
	.align		4
        /*000c*/ 	.word	0xfffffffe
	.align		4
        /*0010*/ 	.word	0x00000000
	.align		4
        /*0014*/ 	.word	0xfffffffd
	.align		4
        /*0018*/ 	.word	0x00000000
	.align		4
        /*001c*/ 	.word	0xfffffffc


//--------------------- .text.map_offsets_f32     --------------------------
	.section	.text.map_offsets_f32,"ax",@progbits
	.align	128
        .global         map_offsets_f32
        .type           map_offsets_f32,@function
        .size           map_offsets_f32,(.L_x_4 - map_offsets_f32)
        .other          map_offsets_f32,@"STO_CUDA_ENTRY STV_DEFAULT"
map_offsets_f32:
.text.map_offsets_f32:
[----:B------:R-:W-:Y:S01]  /*0000*/  LDC R1, c[0x0][0x37c] ;  /* 0x0000df00ff017b82 */ /* 0x000fe20000000800 */
[----:B------:R-:W0:Y:S07]  /*0010*/  S2R R0, SR_TID.X ;  /* 0x0000000000007919 */ /* 0x000e2e0000002100 */
[----:B------:R-:W0:Y:S01]  /*0020*/  S2UR UR12, SR_CTAID.X ;  /* 0x00000000000c79c3 */ /* 0x000e220000002500 */
[----:B------:R-:W1:Y:S01]  /*0030*/  LDCU.64 UR10, c[0x0][0x358] ;  /* 0x00006b00ff0a77ac */ /* 0x000e620008000a00 */
[----:B------:R-:W2:Y:S06]  /*0040*/  LDCU.64 UR4, c[0x0][0x380] ;  /* 0x00007000ff0477ac */ /* 0x000eac0008000a00 */
[----:B------:R-:W0:Y:S08]  /*0050*/  LDC R7, c[0x0][0x360] ;  /* 0x0000d800ff077b82 */ /* 0x000e300000000800 */
[----:B------:R-:W3:Y:S01]  /*0060*/  LDC.64 R2, c[0x0][0x388] ;  /* 0x0000e200ff027b82 */ /* 0x000ee20000000a00 */
[----:B0-----:R-:W-:-:S04]  /*0070*/  IMAD R7, R7, UR12, R0 ;  /* 0x0000000c07077c24 */ /* 0x001fc8000f8e0200 */
[----:B---3--:R-:W-:-:S06]  /*0080*/  IMAD.WIDE.U32 R2, R7, 0x8, R2 ;  /* 0x0000000807027825 */ /* 0x008fcc00078e0002 */
[----:B-1----:R-:W2:Y:S01]  /*0090*/  LDG.E.64 R2, desc[UR10][R2.64] ;  /* 0x0000000a02027981 */ /* 0x002ea2000c1e1b00 */
[----:B------:R-:W-:-:S05]  /*00a0*/  CS2R.32 R9, SR_CgaSize ;  /* 0x0000000000097805 */ /* 0x000fca0000008a00 */
[----:B------:R-:W-:-:S05]  /*00b0*/  IMAD R9, R9, -0xa0, RZ ;  /* 0xffffff6009097824 */ /* 0x000fca00078e02ff */
[----:B------:R-:W-:-:S14]  /*00c0*/  R2UR UR13, R9 ;  /* 0x00000000090d72ca */ /* 0x000fdc00000e0000 */
[----:B------:R-:W0:Y:S01]  /*00d0*/  LDCU UR13, c[0x0][UR13+0x258] ;  /* 0x00004b000d0d77ac */ /* 0x000e220008000800 */
[----:B------:R-:W-:-:S05]  /*00e0*/  CS2R.32 R9, SR_CgaSize ;  /* 0x0000000000097805 */ /* 0x000fca0000008a00 */
[----:B------:R-:W-:-:S05]  /*00f0*/  IMAD R9, R9, -0xa0, RZ ;  /* 0xffffff6009097824 */ /* 0x000fca00078e02ff */
[----:B------:R-:W-:-:S14]  /*0100*/  R2UR UR14, R9 ;  /* 0x00000000090e72ca */ /* 0x000fdc00000e0000 */
[----:B------:R-:W1:Y:S01]  /*0110*/  LDCU UR14, c[0x0][UR14+0x254] ;  /* 0x00004a800e0e77ac */ /* 0x000e620008000800 */
[----:B--2---:R-:W-:-:S04]  /*0120*/  LEA R4, P0, R2, UR4, 0x2 ;  /* 0x0000000402047c11 */ /* 0x004fc8000f8010ff */
[----:B------:R-:W-:-:S05]  /*0130*/  LEA.HI.X R5, R2, UR5, R3, 0x2, P0 ;  /* 0x0000000502057c11 */ /* 0x000fca00080f1403 */
[----:B------:R2:W5:Y:S01]  /*0140*/  LDG.E R9, desc[UR10][R4.64] ;  /* 0x0000000a04097981 */ /* 0x000562000c1e1900 */
[----:B0-----:R-:W-:-:S04]  /*0150*/  UISETP.NE.U32.AND UP0, UPT, UR13, URZ, UPT ;  /* 0x000000ff0d00728c */ /* 0x001fc8000bf05070 */
[----:B-1----:R-:W-:-:S09]  /*0160*/  UISETP.NE.AND.EX UP0, UPT, UR14, URZ, UPT, UP0 ;  /* 0x000000ff0e00728c */ /* 0x002fd2000bf05300 */
[----:B--2---:R-:W-:Y:S05]  /*0170*/  BRA.U UP0, `(.L_x_0) ;  /* 0x0000000100047547 */ /* 0x004fea000b800000 */
[----:B------:R-:W-:Y:S05]  /*0180*/  BPT.TRAP 0x1 ;  /* 0x000000040000795c */ /* 0x000fea0000300000 */
.L_x_0:
[----:B------:R-:W0:Y:S01]  /*0190*/  S2R R5, SR_TID.Y ;  /* 0x0000000000057919 */ /* 0x000e220000002200 */
[----:B------:R-:W1:Y:S01]  /*01a0*/  LDC.64 R2, c[0x0][0x380] ;  /* 0x0000e000ff027b82 */ /* 0x000e620000000a00 */
[----:B------:R-:W2:Y:S01]  /*01b0*/  S2R R11, SR_TID.Z ;  /* 0x00000000000b7919 */ /* 0x000ea20000002300 */
[----:B-1----:R-:W-:-:S04]  /*01c0*/  IMAD.WIDE.U32 R2, R7, 0x4, R2 ;  /* 0x0000000407027825 */ /* 0x002fc800078e0002 */
[----:B0-----:R-:W-:Y:S02]  /*01d0*/  IMAD.IADD R0, R0, 0x1, R5 ;  /* 0x0000000100007824 */ /* 0x001fe400078e0205 */
[----:B------:R-:W-:Y:S03]  /*01e0*/  BAR.SYNC.DEFER_BLOCKING 0x0 ;  /* 0x0000000000007b1d */ /* 0x000fe60000010000 */
[----:B--2---:R-:W-:-:S13]  /*01f0*/  LOP3.LUT P0, RZ, R0, R11, RZ, 0xfc, !PT ;  /* 0x0000000b00ff7212 */ /* 0x004fda000780fcff */
[----:B------:R-:W-:Y:S05]  /*0200*/  @P0 BRA `(.L_x_1) ;  /* 0x0000000000900947 */ /* 0x000fea0003800000 */
[----:B------:R-:W0:Y:S01]  /*0210*/  LDCU UR4, c[0x0][0x370] ;  /* 0x00006e00ff0477ac */ /* 0x000e220008000800 */
[----:B------:R-:W1:Y:S01]  /*0220*/  S2UR UR7, SR_CTAID.Y ;  /* 0x00000000000779c3 */ /* 0x000e620000002600 */
[----:B------:R-:W2:Y:S01]  /*0230*/  S2R R5, SR_LANEID ;  /* 0x0000000000057919 */ /* 0x000ea20000000000 */
[----:B------:R-:W-:Y:S01]  /*0240*/  MOV R4, UR13 ;  /* 0x0000000d00047c02 */ /* 0x000fe20008000f00 */
[----:B------:R-:W3:Y:S01]  /*0250*/  LDCU UR5, c[0x0][0x374] ;  /* 0x00006e80ff0577ac */ /* 0x000ee20008000800 */
[----:B------:R-:W4:Y:S04]  /*0260*/  LDCU UR6, c[0x0][0x378] ;  /* 0x00006f00ff0677ac */ /* 0x000f280008000800 */
[----:B------:R-:W4:Y:S01]  /*0270*/  S2UR UR8, SR_CTAID.Z ;  /* 0x00000000000879c3 */ /* 0x000f220000002700 */
[----:B------:R-:W-:-:S02]  /*0280*/  VOTEU.ANY UR15, UPT, PT ;  /* 0x00000000000f7886 */ /* 0x000fc400038e0100 */
[----:B------:R-:W2:Y:S01]  /*0290*/  FLO.U32 R6, UR15 ;  /* 0x0000000f00067d00 */ /* 0x000ea200080e0000 */
[----:B0-----:R-:W-:-:S07]  /*02a0*/  UIADD3 UR9, UPT, UPT, URZ, -UR4, URZ ;  /* 0x80000004ff097290 */ /* 0x001fce000fffe0ff */
[----:B------:R-:W0:Y:S01]  /*02b0*/  POPC R0, UR15 ;  /* 0x0000000f00007d09 */ /* 0x000e220008000000 */
[----:B-1----:R-:W-:-:S03]  /*02c0*/  UIADD3 UR4, UPT, UPT, UR12, UR7, URZ ;  /* 0x000000070c047290 */ /* 0x002fc6000fffe0ff */
[----:B------:R-:W-:Y:S02]  /*02d0*/  UMOV UR7, UR9 ;  /* 0x0000000900077c82 */ /* 0x000fe40008000000 */
[----:B---3--:R-:W-:Y:S02]  /*02e0*/  UIMAD UR5, UR7, UR5, URZ ;  /* 0x00000005070572a4 */ /* 0x008fe4000f8e02ff */
[----:B----4-:R-:W-:Y:S01]  /*02f0*/  UIADD3 UR8, UPT, UPT, -UR8, URZ, URZ ;  /* 0x000000ff08087290 */ /* 0x010fe2000fffe1ff */
[----:B--2---:R-:W-:Y:S01]  /*0300*/  ISETP.EQ.U32.AND P0, PT, R6, R5, PT ;  /* 0x000000050600720c */ /* 0x004fe20003f02070 */
[----:B------:R-:W-:Y:S02]  /*0310*/  IMAD.U32 R5, RZ, RZ, UR14 ;  /* 0x0000000eff057e24 */ /* 0x000fe4000f8e00ff */
[----:B------:R-:W-:Y:S02]  /*0320*/  UISETP.NE.AND UP0, UPT, UR4, UR8, UPT ;  /* 0x000000080400728c */ /* 0x000fe4000bf05270 */
[----:B------:R-:W-:-:S04]  /*0330*/  UIMAD UR4, UR6, UR5, -0x7fffffff ;  /* 0x80000001060474a4 */ /* 0x000fc8000f8e0205 */
[----:B------:R-:W-:-:S06]  /*0340*/  USEL UR4, UR4, 0x1, !UP0 ;  /* 0x0000000104047887 */ /* 0x000fcc000c000000 */
[----:B0-----:R-:W-:Y:S01]  /*0350*/  IMAD R7, R0, UR4, RZ ;  /* 0x0000000400077c24 */ /* 0x001fe2000f8e02ff */
[----:B------:R-:W-:Y:S06]  /*0360*/  @P0 MEMBAR.ALL.GPU ;  /* 0x0000000000000992 */ /* 0x000fec000000a000 */
[----:B------:R-:W-:-:S00]  /*0370*/  @P0 ERRBAR ;  /* 0x00000000000009ab */ /* 0x000fc00000000000 */
[----:B------:R-:W-:Y:S06]  /*0380*/  @P0 CGAERRBAR ;  /* 0x00000000000005ab */ /* 0x000fec0000000000 */
[----:B------:R-:W2:Y:S01]  /*0390*/  @P0 ATOM.E.ADD.STRONG.GPU PT, R7, desc[UR10][R4.64+0x4], R7 ;  /* 0x800004070407098a */ /* 0x000ea200081ef10a */
[----:B------:R-:W0:Y:S02]  /*03a0*/  S2R R8, SR_LTMASK ;  /* 0x0000000000087919 */ /* 0x000e240000003900 */
[----:B0-----:R-:W-:-:S04]  /*03b0*/  LOP3.LUT R8, R8, UR15, RZ, 0xc0, !PT ;  /* 0x0000000f08087c12 */ /* 0x001fc8000f8ec0ff */
[----:B------:R-:W0:Y:S01]  /*03c0*/  POPC R11, R8 ;  /* 0x00000008000b7309 */ /* 0x000e220000000000 */
[----:B--2---:R-:W0:Y:S02]  /*03d0*/  SHFL.IDX PT, R0, R7, R6, 0x1f ;  /* 0x00001f0607007589 */ /* 0x004e2400000e0000 */
[----:B0-----:R-:W-:-:S07]  /*03e0*/  IMAD R0, R11, UR4, R0 ;  /* 0x000000040b007c24 */ /* 0x001fce000f8e0200 */
.L_x_2:
[----:B------:R-:W2:Y:S04]  /*03f0*/  LD.E.STRONG.GPU R7, desc[UR10][R4.64+0x4] ;  /* 0x0000040a04077980 */ /* 0x000ea8000c10f900 */
[----:B--2---:R-:W-:Y:S01]  /*0400*/  CCTL.IVALL ;  /* 0x00000000ff00798f */ /* 0x004fe20002000000 */
[----:B------:R-:W-:Y:S05]  /*0410*/  YIELD ;  /* 0x0000000000007946 */ /* 0x000fea0003800000 */
[----:B------:R-:W-:-:S04]  /*0420*/  LOP3.LUT R7, R7, R0, RZ, 0x3c, !PT ;  /* 0x0000000007077212 */ /* 0x000fc800078e3cff */
[----:B------:R-:W-:-:S13]  /*0430*/  ISETP.GT.AND P0, PT, R7, -0x1, PT ;  /* 0xffffffff0700780c */ /* 0x000fda0003f04270 */
[----:B------:R-:W-:Y:S05]  /*0440*/  @P0 BRA `(.L_x_2) ;  /* 0xfffffffc00e80947 */ /* 0x000fea000383ffff */
.L_x_1:
[----:B------:R-:W-:Y:S05]  /*0450*/  WARPSYNC.ALL ;  /* 0x0000000000007948 */ /* 0x000fea0003800000 */
[----:B------:R-:W-:Y:S06]  /*0460*/  BAR.SYNC.DEFER_BLOCKING 0x0 ;  /* 0x0000000000007b1d */ /* 0x000fec0000010000 */
[----:B-----5:R-:W-:Y:S01]  /*0470*/  STG.E desc[UR10][R2.64], R9 ;  /* 0x0000000902007986 */ /* 0x020fe2000c10190a */
[----:B------:R-:W-:Y:S05]  /*0480*/  EXIT ;  /* 0x000000000000794d */ /* 0x000fea0003800000 */
.L_x_3:
[----:B------:R-:W-:-:S00]  /*0490*/  BRA `(.L_x_3) ;  /* 0xfffffffc00fc7947 */ /* 0x000fc0000383ffff */
[----:B------:R-:W-:-:S00]  /*04a0*/  NOP ;  /* 0x0000000000007918 */ /* 0x000fc00000000000 */
        /* <DEDUP_REMOVED lines=13> */
.L_x_4:


//--------------------- .nv.shared.reserved.0     --------------------------
	.section	.nv.shared.reserved.0,"aw",@nobits
	.weak		__nv_reservedSMEM_offset_0_alias
	.size		__nv_reservedSMEM_offset_0_alias, 0, 64
	.other		__nv_reservedSMEM_offset_0_alias,@"STO_CUDA_RESERVED_SHARED STV_DEFAULT"
__nv_reservedSMEM_offset_0_alias:
	.zero		0
	.zero		64


//--------------------- .nv.constant0.map_offsets_f32 --------------------------
	.section	.nv.constant0.map_offsets_f32,"a",@progbits
	.sectionflags	@""
	.align	4
.nv.constant0.map_offsets_f32:
	.zero		912


//--------------------- SYMBOLS --------------------------

	.type		.nv.reservedSmem.offset0,@object
	.size		.nv.reservedSmem.offset0,0x4
